//
// Generated by NVIDIA NVVM Compiler
//
// Compiler Build ID: CL-36424714
// Cuda compilation tools, release 13.0, V13.0.88
// Based on NVVM 20.0.0
//

.version 9.0
.target sm_100
.address_size 64

	// .globl	_Z11sumThredBlkPi

.visible .entry _Z11sumThredBlkPi(
	.param .u64 .ptr .align 1 _Z11sumThredBlkPi_param_0
)
{
	.reg .b32 	%r<6>;
	.reg .b64 	%rd<5>;

	ld.param.u64 	%rd1, [_Z11sumThredBlkPi_param_0];
	cvta.to.global.u64 	%rd2, %rd1;
	mov.u32 	%r1, %tid.x;
	mov.u32 	%r2, %ctaid.x;
	mov.u32 	%r3, %ntid.x;
	mad.lo.s32 	%r4, %r2, %r3, %r1;
	add.s32 	%r5, %r1, %r2;
	mul.wide.s32 	%rd3, %r4, 4;
	add.s64 	%rd4, %rd2, %rd3;
	st.global.u32 	[%rd4], %r5;
	ret;

}


// ===== COMPILED SASS (sm_100) =====

	.target	sm_100

	.elftype	@"ET_EXEC"


//--------------------- .note.nv.tkinfo           --------------------------
	.section	.note.nv.tkinfo,"",@"SHT_NOTE"
	.sectionflags	@"SHF_NOTE_NV_TKINFO"
	.tkinfo
        /*0018*/ 	.word	0x00000002
        /*0030*/ 	.string	""
        /*0030*/ 	.string	"ptxas"
        /*0030*/ 	.string	"Cuda compilation tools, release 13.0, V13.0.88"
        /*0030*/ 	.string	"Build cuda_13.0.r13.0/compiler.36424714_0"
        /*0030*/ 	.string	"-arch sm_100 -m 64 "



//--------------------- .note.nv.cuinfo           --------------------------
	.section	.note.nv.cuinfo,"",@"SHT_NOTE"
	.sectionflags	@"SHF_NOTE_NV_CUINFO"
        /*0018*/ 	.short	0x0002
        /*001a*/ 	.short	0x0064
        /*001c*/ 	.short	0x0082
	.zero		2


//--------------------- .nv.info                  --------------------------
	.section	.nv.info,"",@"SHT_CUDA_INFO"
	.align	4


	//----- nvinfo : EIATTR_REGCOUNT
	.align		4
        /*0000*/ 	.byte	0x04, 0x2f
        /*0002*/ 	.short	(.L_1 - .L_0)
	.align		4
.L_0:
        /*0004*/ 	.word	index@(_Z11sumThredBlkPi)
        /*0008*/ 	.word	0x0000000a


	//----- nvinfo : EIATTR_FRAME_SIZE
	.align		4
.L_1:
        /*000c*/ 	.byte	0x04, 0x11
        /*000e*/ 	.short	(.L_3 - .L_2)
	.align		4
.L_2:
        /*0010*/ 	.word	index@(_Z11sumThredBlkPi)
        /*0014*/ 	.word	0x00000000


	//----- nvinfo : EIATTR_MIN_STACK_SIZE
	.align		4
.L_3:
        /*0018*/ 	.byte	0x04, 0x12
        /*001a*/ 	.short	(.L_5 - .L_4)
	.align		4
.L_4:
        /*001c*/ 	.word	index@(_Z11sumThredBlkPi)
        /*0020*/ 	.word	0x00000000
.L_5:


//--------------------- .nv.compat                --------------------------
	.section	.nv.compat,"",@"SHT_CUDA_COMPAT_INFO"
	.align	4
        /*0000*/ 	.byte	0x02, 0x09, 0x00, 0x00, 0x02, 0x02, 0x01, 0x00, 0x02, 0x05, 0x05, 0x00, 0x03, 0x07, 0x01, 0x01
        /*0010*/ 	.byte	0x02, 0x03, 0x00, 0x00, 0x02, 0x06, 0x01, 0x00, 0x04, 0x0b, 0x08, 0x00, 0x09, 0x00, 0x00, 0x00
        /*0020*/ 	.byte	0x00, 0x00, 0x00, 0x00


//--------------------- .nv.info._Z11sumThredBlkPi --------------------------
	.section	.nv.info._Z11sumThredBlkPi,"",@"SHT_CUDA_INFO"
	.sectionflags	@""
	.align	4


	//----- nvinfo : EIATTR_CUDA_API_VERSION
	.align		4
        /*0000*/ 	.byte	0x04, 0x37
        /*0002*/ 	.short	(.L_7 - .L_6)
.L_6:
        /*0004*/ 	.word	0x00000082


	//----- nvinfo : EIATTR_KPARAM_INFO
	.align		4
.L_7:
        /*0008*/ 	.byte	0x04, 0x17
        /*000a*/ 	.short	(.L_9 - .L_8)
.L_8:
        /*000c*/ 	.word	0x00000000
        /*0010*/ 	.short	0x0000
        /*0012*/ 	.short	0x0000
        /*0014*/ 	.byte	0x00, 0xf5, 0x21, 0x00


	//----- nvinfo : EIATTR_SPARSE_MMA_MASK
	.align		4
.L_9:
        /*0018*/ 	.byte	0x03, 0x50
        /*001a*/ 	.short	0x0000


	//----- nvinfo : EIATTR_MAXREG_COUNT
	.align		4
        /*001c*/ 	.byte	0x03, 0x1b
        /*001e*/ 	.short	0x00ff


	//----- nvinfo : EIATTR_MERCURY_ISA_VERSION
	.align		4
        /*0020*/ 	.byte	0x03, 0x5f
        /*0022*/ 	.short	0x0101


	//----- nvinfo : EIATTR_VRC_CTA_INIT_COUNT
	.align		4
        /*0024*/ 	.byte	0x02, 0x4a
	.zero		1
	.zero		1


	//----- nvinfo : EIATTR_EXIT_INSTR_OFFSETS
	.align		4
        /*0028*/ 	.byte	0x04, 0x1c
        /*002a*/ 	.short	(.L_11 - .L_10)


	//   ....[0]....
.L_10:
        /*002c*/ 	.word	0x000000a0


	//----- nvinfo : EIATTR_CBANK_PARAM_SIZE
	.align		4
.L_11:
        /*0030*/ 	.byte	0x03, 0x19
        /*0032*/ 	.short	0x0008


	//----- nvinfo : EIATTR_PARAM_CBANK
	.align		4
        /*0034*/ 	.byte	0x04, 0x0a
        /*0036*/ 	.short	(.L_13 - .L_12)
	.align		4
.L_12:
        /*0038*/ 	.word	index@(.nv.constant0._Z11sumThredBlkPi)
        /*003c*/ 	.short	0x0380
        /*003e*/ 	.short	0x0008


	//----- nvinfo : EIATTR_SW_WAR
	.align		4
.L_13:
        /*0040*/ 	.byte	0x04, 0x36
        /*0042*/ 	.short	(.L_15 - .L_14)
.L_14:
        /*0044*/ 	.word	0x00000008
.L_15:


//--------------------- .nv.callgraph             --------------------------
	.section	.nv.callgraph,"",@"SHT_CUDA_CALLGRAPH"
	.align	4
	.sectionentsize	8
	.align		4
        /*0000*/ 	.word	0x00000000
	.align		4
        /*0004*/ 	.word	0xffffffff
	.align		4
        /*0008*/ 	.word	0x00000000
	.align		4
        /*000c*/ 	.word	0xfffffffe
	.align		4
        /*0010*/ 	.word	0x00000000
	.align		4
        /*0014*/ 	.word	0xfffffffd
	.align		4
        /*0018*/ 	.word	0x00000000
	.align		4
        /*001c*/ 	.word	0xfffffffc


//--------------------- .text._Z11sumThredBlkPi   --------------------------
	.section	.text._Z11sumThredBlkPi,"ax",@progbits
	.align	128
        .global         _Z11sumThredBlkPi
        .type           _Z11sumThredBlkPi,@function
        .size           _Z11sumThredBlkPi,(.L_x_1 - _Z11sumThredBlkPi)
        .other          _Z11sumThredBlkPi,@"STO_CUDA_ENTRY STV_DEFAULT"
_Z11sumThredBlkPi:
.text._Z11sumThredBlkPi:
[----:B------:R-:W-:Y:S01]  /*0000*/  LDC R1, c[0x0][0x37c] ;  /* 0x0000df00ff017b82 */ /* 0x000fe20000000800 */
[----:B------:R-:W0:Y:S07]  /*0010*/  S2R R7, SR_TID.X ;  /* 0x0000000000077919 */ /* 0x000e2e0000002100 */
[----:B------:R-:W0:Y:S01]  /*0020*/  S2UR UR6, SR_CTAID.X ;  /* 0x00000000000679c3 */ /* 0x000e220000002500 */
[----:B------:R-:W1:Y:S07]  /*0030*/  LDCU.64 UR4, c[0x0][0x358] ;  /* 0x00006b00ff0477ac */ /* 0x000e6e0008000a00 */
[----:B------:R-:W0:Y:S08]  /*0040*/  LDC R0, c[0x0][0x360] ;  /* 0x0000d800ff007b82 */ /* 0x000e300000000800 */
[----:B------:R-:W2:Y:S01]  /*0050*/  LDC.64 R2, c[0x0][0x380] ;  /* 0x0000e000ff027b82 */ /* 0x000ea20000000a00 */
[----:B0-----:R-:W-:Y:S01]  /*0060*/  IMAD R5, R0, UR6, R7 ;  /* 0x0000000600057c24 */ /* 0x001fe2000f8e0207 */
[----:B------:R-:W-:-:S03]  /*0070*/  IADD3 R7, PT, PT, R7, UR6, RZ ;  /* 0x0000000607077c10 */ /* 0x000fc6000fffe0ff */
[----:B--2---:R-:W-:-:S05]  /*0080*/  IMAD.WIDE R2, R5, 0x4, R2 ;  /* 0x0000000405027825 */ /* 0x004fca00078e0202 */
[----:B-1----:R-:W-:Y:S01]  /*0090*/  STG.E desc[UR4][R2.64], R7 ;  /* 0x0000000702007986 */ /* 0x002fe2000c101904 */
[----:B------:R-:W-:Y:S05]  /*00a0*/  EXIT ;  /* 0x000000000000794d */ /* 0x000fea0003800000 */
.L_x_0:
[----:B------:R-:W-:-:S00]  /*00b0*/  BRA `(.L_x_0) ;  /* 0xfffffffc00fc7947 */ /* 0x000fc0000383ffff */
[----:B------:R-:W-:-:S00]  /*00c0*/  NOP ;  /* 0x0000000000007918 */ /* 0x000fc00000000000 */
        /* <DEDUP_REMOVED lines=11> */
.L_x_1:


//--------------------- .nv.shared.reserved.0     --------------------------
	.section	.nv.shared.reserved.0,"aw",@nobits
	.weak		__nv_reservedSMEM_offset_0_alias
	.size		__nv_reservedSMEM_offset_0_alias, 0, 64
	.other		__nv_reservedSMEM_offset_0_alias,@"STO_CUDA_RESERVED_SHARED STV_DEFAULT"
__nv_reservedSMEM_offset_0_alias:
	.zero		0
	.zero		64


//--------------------- .nv.constant0._Z11sumThredBlkPi --------------------------
	.section	.nv.constant0._Z11sumThredBlkPi,"a",@progbits
	.sectionflags	@""
	.align	4
.nv.constant0._Z11sumThredBlkPi:
	.zero		904


//--------------------- SYMBOLS --------------------------

	.type		.nv.reservedSmem.offset0,@object
	.size		.nv.reservedSmem.offset0,0x4
